//
// Generated by NVIDIA NVVM Compiler
//
// Compiler Build ID: CL-36424714
// Cuda compilation tools, release 13.0, V13.0.88
// Based on NVVM 20.0.0
//

.version 9.0
.target sm_100
.address_size 64

	// .globl	_Z7pi_calcPd

.visible .entry _Z7pi_calcPd(
	.param .u64 .ptr .align 1 _Z7pi_calcPd_param_0
)
{
	.reg .pred 	%p<2>;
	.reg .b32 	%r<5>;
	.reg .b64 	%rd<5>;
	.reg .b64 	%fd<6>;

	ld.param.u64 	%rd1, [_Z7pi_calcPd_param_0];
	mov.u32 	%r2, %ctaid.x;
	mov.u32 	%r3, %ntid.x;
	mov.u32 	%r4, %tid.x;
	mad.lo.s32 	%r1, %r2, %r3, %r4;
	setp.gt.s32 	%p1, %r1, 99999;
	@%p1 bra 	$L__BB0_2;
	cvta.to.global.u64 	%rd2, %rd1;
	cvt.rn.f64.s32 	%fd1, %r1;
	mul.f64 	%fd2, %fd1, 0d3EE4F8B588E368F1;
	fma.rn.f64 	%fd3, %fd2, %fd2, 0d3FF0000000000000;
	mov.f64 	%fd4, 0d4010000000000000;
	div.rn.f64 	%fd5, %fd4, %fd3;
	mul.wide.s32 	%rd3, %r1, 8;
	add.s64 	%rd4, %rd2, %rd3;
	st.global.f64 	[%rd4], %fd5;
$L__BB0_2:
	ret;

}


// ===== COMPILED SASS (sm_100) =====

	.target	sm_100

	.elftype	@"ET_EXEC"


//--------------------- .note.nv.tkinfo           --------------------------
	.section	.note.nv.tkinfo,"",@"SHT_NOTE"
	.sectionflags	@"SHF_NOTE_NV_TKINFO"
	.tkinfo
        /*0018*/ 	.word	0x00000002
        /*0030*/ 	.string	""
        /*0030*/ 	.string	"ptxas"
        /*0030*/ 	.string	"Cuda compilation tools, release 13.0, V13.0.88"
        /*0030*/ 	.string	"Build cuda_13.0.r13.0/compiler.36424714_0"
        /*0030*/ 	.string	"-arch sm_100 -m 64 "



//--------------------- .note.nv.cuinfo           --------------------------
	.section	.note.nv.cuinfo,"",@"SHT_NOTE"
	.sectionflags	@"SHF_NOTE_NV_CUINFO"
        /*0018*/ 	.short	0x0002
        /*001a*/ 	.short	0x0064
        /*001c*/ 	.short	0x0082
	.zero		2


//--------------------- .nv.info                  --------------------------
	.section	.nv.info,"",@"SHT_CUDA_INFO"
	.align	4


	//----- nvinfo : EIATTR_REGCOUNT
	.align		4
        /*0000*/ 	.byte	0x04, 0x2f
        /*0002*/ 	.short	(.L_1 - .L_0)
	.align		4
.L_0:
        /*0004*/ 	.word	index@(_Z7pi_calcPd)
        /*0008*/ 	.word	0x00000015


	//----- nvinfo : EIATTR_FRAME_SIZE
	.align		4
.L_1:
        /*000c*/ 	.byte	0x04, 0x11
        /*000e*/ 	.short	(.L_3 - .L_2)
	.align		4
.L_2:
        /*0010*/ 	.word	index@($__internal_0_$__cuda_sm20_div_rn_f64_full)
        /*0014*/ 	.word	0x00000000


	//----- nvinfo : EIATTR_FRAME_SIZE
	.align		4
.L_3:
        /*0018*/ 	.byte	0x04, 0x11
        /*001a*/ 	.short	(.L_5 - .L_4)
	.align		4
.L_4:
        /*001c*/ 	.word	index@(_Z7pi_calcPd)
        /*0020*/ 	.word	0x00000000


	//----- nvinfo : EIATTR_MIN_STACK_SIZE
	.align		4
.L_5:
        /*0024*/ 	.byte	0x04, 0x12
        /*0026*/ 	.short	(.L_7 - .L_6)
	.align		4
.L_6:
        /*0028*/ 	.word	index@(_Z7pi_calcPd)
        /*002c*/ 	.word	0x00000000
.L_7:


//--------------------- .nv.compat                --------------------------
	.section	.nv.compat,"",@"SHT_CUDA_COMPAT_INFO"
	.align	4
        /*0000*/ 	.byte	0x02, 0x09, 0x00, 0x00, 0x02, 0x02, 0x01, 0x00, 0x02, 0x05, 0x05, 0x00, 0x03, 0x07, 0x01, 0x01
        /*0010*/ 	.byte	0x02, 0x03, 0x00, 0x00, 0x02, 0x06, 0x01, 0x00, 0x04, 0x0b, 0x08, 0x00, 0x01, 0x00, 0x00, 0x00
        /*0020*/ 	.byte	0x00, 0x00, 0x00, 0x00


//--------------------- .nv.info._Z7pi_calcPd     --------------------------
	.section	.nv.info._Z7pi_calcPd,"",@"SHT_CUDA_INFO"
	.sectionflags	@""
	.align	4


	//----- nvinfo : EIATTR_CUDA_API_VERSION
	.align		4
        /*0000*/ 	.byte	0x04, 0x37
        /*0002*/ 	.short	(.L_9 - .L_8)
.L_8:
        /*0004*/ 	.word	0x00000082


	//----- nvinfo : EIATTR_KPARAM_INFO
	.align		4
.L_9:
        /*0008*/ 	.byte	0x04, 0x17
        /*000a*/ 	.short	(.L_11 - .L_10)
.L_10:
        /*000c*/ 	.word	0x00000000
        /*0010*/ 	.short	0x0000
        /*0012*/ 	.short	0x0000
        /*0014*/ 	.byte	0x00, 0xf5, 0x21, 0x00


	//----- nvinfo : EIATTR_SPARSE_MMA_MASK
	.align		4
.L_11:
        /*0018*/ 	.byte	0x03, 0x50
        /*001a*/ 	.short	0x0000


	//----- nvinfo : EIATTR_MAXREG_COUNT
	.align		4
        /*001c*/ 	.byte	0x03, 0x1b
        /*001e*/ 	.short	0x00ff


	//----- nvinfo : EIATTR_MERCURY_ISA_VERSION
	.align		4
        /*0020*/ 	.byte	0x03, 0x5f
        /*0022*/ 	.short	0x0101


	//----- nvinfo : EIATTR_VRC_CTA_INIT_COUNT
	.align		4
        /*0024*/ 	.byte	0x02, 0x4a
	.zero		1
	.zero		1


	//----- nvinfo : EIATTR_EXIT_INSTR_OFFSETS
	.align		4
        /*0028*/ 	.byte	0x04, 0x1c
        /*002a*/ 	.short	(.L_13 - .L_12)


	//   ....[0]....
.L_12:
        /*002c*/ 	.word	0x00000060


	//   ....[1]....
        /*0030*/ 	.word	0x00000210


	//----- nvinfo : EIATTR_CRS_STACK_SIZE
	.align		4
.L_13:
        /*0034*/ 	.byte	0x04, 0x1e
        /*0036*/ 	.short	(.L_15 - .L_14)
.L_14:
        /*0038*/ 	.word	0x00000000


	//----- nvinfo : EIATTR_CBANK_PARAM_SIZE
	.align		4
.L_15:
        /*003c*/ 	.byte	0x03, 0x19
        /*003e*/ 	.short	0x0008


	//----- nvinfo : EIATTR_PARAM_CBANK
	.align		4
        /*0040*/ 	.byte	0x04, 0x0a
        /*0042*/ 	.short	(.L_17 - .L_16)
	.align		4
.L_16:
        /*0044*/ 	.word	index@(.nv.constant0._Z7pi_calcPd)
        /*0048*/ 	.short	0x0380
        /*004a*/ 	.short	0x0008


	//----- nvinfo : EIATTR_SW_WAR
	.align		4
.L_17:
        /*004c*/ 	.byte	0x04, 0x36
        /*004e*/ 	.short	(.L_19 - .L_18)
.L_18:
        /*0050*/ 	.word	0x00000008
.L_19:


//--------------------- .nv.callgraph             --------------------------
	.section	.nv.callgraph,"",@"SHT_CUDA_CALLGRAPH"
	.align	4
	.sectionentsize	8
	.align		4
        /*0000*/ 	.word	0x00000000
	.align		4
        /*0004*/ 	.word	0xffffffff
	.align		4
        /*0008*/ 	.word	0x00000000
	.align		4
        /*000c*/ 	.word	0xfffffffe
	.align		4
        /*0010*/ 	.word	0x00000000
	.align		4
        /*0014*/ 	.word	0xfffffffd
	.align		4
        /*0018*/ 	.word	0x00000000
	.align		4
        /*001c*/ 	.word	0xfffffffc


//--------------------- .text._Z7pi_calcPd        --------------------------
	.section	.text._Z7pi_calcPd,"ax",@progbits
	.align	128
        .global         _Z7pi_calcPd
        .type           _Z7pi_calcPd,@function
        .size           _Z7pi_calcPd,(.L_x_7 - _Z7pi_calcPd)
        .other          _Z7pi_calcPd,@"STO_CUDA_ENTRY STV_DEFAULT"
_Z7pi_calcPd:
.text._Z7pi_calcPd:
[----:B------:R-:W-:Y:S01]  /*0000*/  LDC R1, c[0x0][0x37c] ;  /* 0x0000df00ff017b82 */ /* 0x000fe20000000800 */
[----:B------:R-:W0:Y:S07]  /*0010*/  S2R R3, SR_TID.X ;  /* 0x0000000000037919 */ /* 0x000e2e0000002100 */
[----:B------:R-:W0:Y:S08]  /*0020*/  S2UR UR4, SR_CTAID.X ;  /* 0x00000000000479c3 */ /* 0x000e300000002500 */
[----:B------:R-:W0:Y:S02]  /*0030*/  LDC R0, c[0x0][0x360] ;  /* 0x0000d800ff007b82 */ /* 0x000e240000000800 */
[----:B0-----:R-:W-:-:S05]  /*0040*/  IMAD R0, R0, UR4, R3 ;  /* 0x0000000400007c24 */ /* 0x001fca000f8e0203 */
[----:B------:R-:W-:-:S13]  /*0050*/  ISETP.GT.AND P0, PT, R0, 0x1869f, PT ;  /* 0x0001869f0000780c */ /* 0x000fda0003f04270 */
[----:B------:R-:W-:Y:S05]  /*0060*/  @P0 EXIT ;  /* 0x000000000000094d */ /* 0x000fea0003800000 */
[----:B------:R-:W0:Y:S01]  /*0070*/  I2F.F64 R2, R0 ;  /* 0x0000000000027312 */ /* 0x000e220000201c00 */
[----:B------:R-:W-:Y:S01]  /*0080*/  UMOV UR4, 0x88e368f1 ;  /* 0x88e368f100047882 */ /* 0x000fe20000000000 */
[----:B------:R-:W-:Y:S01]  /*0090*/  UMOV UR5, 0x3ee4f8b5 ;  /* 0x3ee4f8b500057882 */ /* 0x000fe20000000000 */
[----:B------:R-:W-:Y:S01]  /*00a0*/  BSSY.RECONVERGENT B0, `(.L_x_0) ;  /* 0x0000013000007945 */ /* 0x000fe20003800200 */
[----:B0-----:R-:W-:Y:S02]  /*00b0*/  DMUL R2, R2, UR4 ;  /* 0x0000000402027c28 */ /* 0x001fe40008000000 */
[----:B------:R-:W0:Y:S06]  /*00c0*/  LDCU.64 UR4, c[0x0][0x358] ;  /* 0x00006b00ff0477ac */ /* 0x000e2c0008000a00 */
[----:B------:R-:W-:Y:S01]  /*00d0*/  DFMA R4, R2, R2, 1 ;  /* 0x3ff000000204742b */ /* 0x000fe20000000002 */
[----:B------:R-:W-:-:S05]  /*00e0*/  IMAD.MOV.U32 R2, RZ, RZ, 0x1 ;  /* 0x00000001ff027424 */ /* 0x000fca00078e00ff */
[----:B------:R-:W1:Y:S02]  /*00f0*/  MUFU.RCP64H R3, R5 ;  /* 0x0000000500037308 */ /* 0x000e640000001800 */
[----:B-1----:R-:W-:-:S08]  /*0100*/  DFMA R6, -R4, R2, 1 ;  /* 0x3ff000000406742b */ /* 0x002fd00000000102 */
[----:B------:R-:W-:-:S08]  /*0110*/  DFMA R6, R6, R6, R6 ;  /* 0x000000060606722b */ /* 0x000fd00000000006 */
[----:B------:R-:W-:-:S08]  /*0120*/  DFMA R6, R2, R6, R2 ;  /* 0x000000060206722b */ /* 0x000fd00000000002 */
[----:B------:R-:W-:-:S08]  /*0130*/  DFMA R2, -R4, R6, 1 ;  /* 0x3ff000000402742b */ /* 0x000fd00000000106 */
[----:B------:R-:W-:-:S08]  /*0140*/  DFMA R2, R6, R2, R6 ;  /* 0x000000020602722b */ /* 0x000fd00000000006 */
[----:B------:R-:W-:-:S08]  /*0150*/  DMUL R6, R2, 4 ;  /* 0x4010000002067828 */ /* 0x000fd00000000000 */
[----:B------:R-:W-:-:S08]  /*0160*/  DFMA R8, -R4, R6, 4 ;  /* 0x401000000408742b */ /* 0x000fd00000000106 */
[----:B------:R-:W-:-:S10]  /*0170*/  DFMA R2, R2, R8, R6 ;  /* 0x000000080202722b */ /* 0x000fd40000000006 */
[----:B------:R-:W-:-:S05]  /*0180*/  FFMA R6, RZ, R5, R3 ;  /* 0x00000005ff067223 */ /* 0x000fca0000000003 */
[----:B------:R-:W-:-:S13]  /*0190*/  FSETP.GT.AND P0, PT, |R6|, 1.469367938527859385e-39, PT ;  /* 0x001000000600780b */ /* 0x000fda0003f04200 */
[----:B0-----:R-:W-:Y:S05]  /*01a0*/  @P0 BRA `(.L_x_1) ;  /* 0x0000000000080947 */ /* 0x001fea0003800000 */
[----:B------:R-:W-:-:S07]  /*01b0*/  MOV R6, 0x1d0 ;  /* 0x000001d000067802 */ /* 0x000fce0000000f00 */
[----:B------:R-:W-:Y:S05]  /*01c0*/  CALL.REL.NOINC `($__internal_0_$__cuda_sm20_div_rn_f64_full) ;  /* 0x0000000000147944 */ /* 0x000fea0003c00000 */
.L_x_1:
[----:B------:R-:W-:Y:S05]  /*01d0*/  BSYNC.RECONVERGENT B0 ;  /* 0x0000000000007941 */ /* 0x000fea0003800200 */
.L_x_0:
[----:B------:R-:W0:Y:S02]  /*01e0*/  LDC.64 R4, c[0x0][0x380] ;  /* 0x0000e000ff047b82 */ /* 0x000e240000000a00 */
[----:B0-----:R-:W-:-:S05]  /*01f0*/  IMAD.WIDE R4, R0, 0x8, R4 ;  /* 0x0000000800047825 */ /* 0x001fca00078e0204 */
[----:B------:R-:W-:Y:S01]  /*0200*/  STG.E.64 desc[UR4][R4.64], R2 ;  /* 0x0000000204007986 */ /* 0x000fe2000c101b04 */
[----:B------:R-:W-:Y:S05]  /*0210*/  EXIT ;  /* 0x000000000000794d */ /* 0x000fea0003800000 */
        .weak           $__internal_0_$__cuda_sm20_div_rn_f64_full
        .type           $__internal_0_$__cuda_sm20_div_rn_f64_full,@function
        .size           $__internal_0_$__cuda_sm20_div_rn_f64_full,(.L_x_7 - $__internal_0_$__cuda_sm20_div_rn_f64_full)
$__internal_0_$__cuda_sm20_div_rn_f64_full:
[C---:B------:R-:W-:Y:S01]  /*0220*/  FSETP.GEU.AND P0, PT, |R5|.reuse, 1.469367938527859385e-39, PT ;  /* 0x001000000500780b */ /* 0x040fe20003f0e200 */
[----:B------:R-:W-:Y:S01]  /*0230*/  IMAD.MOV.U32 R8, RZ, RZ, 0x1 ;  /* 0x00000001ff087424 */ /* 0x000fe200078e00ff */
[C---:B------:R-:W-:Y:S01]  /*0240*/  LOP3.LUT R2, R5.reuse, 0x800fffff, RZ, 0xc0, !PT ;  /* 0x800fffff05027812 */ /* 0x040fe200078ec0ff */
[----:B------:R-:W-:Y:S01]  /*0250*/  IMAD.MOV.U32 R17, RZ, RZ, 0x40100000 ;  /* 0x40100000ff117424 */ /* 0x000fe200078e00ff */
[----:B------:R-:W-:Y:S01]  /*0260*/  LOP3.LUT R14, R5, 0x7ff00000, RZ, 0xc0, !PT ;  /* 0x7ff00000050e7812 */ /* 0x000fe200078ec0ff */
[----:B------:R-:W-:Y:S01]  /*0270*/  IMAD.MOV.U32 R7, RZ, RZ, 0x1ca00000 ;  /* 0x1ca00000ff077424 */ /* 0x000fe200078e00ff */
[----:B------:R-:W-:Y:S01]  /*0280*/  LOP3.LUT R3, R2, 0x3ff00000, RZ, 0xfc, !PT ;  /* 0x3ff0000002037812 */ /* 0x000fe200078efcff */
[----:B------:R-:W-:Y:S01]  /*0290*/  IMAD.MOV.U32 R2, RZ, RZ, R4 ;  /* 0x000000ffff027224 */ /* 0x000fe200078e0004 */
[----:B------:R-:W-:Y:S01]  /*02a0*/  ISETP.LE.U32.AND P1, PT, R14, 0x40100000, PT ;  /* 0x401000000e00780c */ /* 0x000fe20003f23070 */
[----:B------:R-:W-:Y:S01]  /*02b0*/  IMAD.MOV.U32 R16, RZ, RZ, R14 ;  /* 0x000000ffff107224 */ /* 0x000fe200078e000e */
[----:B------:R-:W-:Y:S01]  /*02c0*/  BSSY.RECONVERGENT B1, `(.L_x_2) ;  /* 0x0000041000017945 */ /* 0x000fe20003800200 */
[----:B------:R-:W-:-:S02]  /*02d0*/  VIADD R18, R17, 0xffffffff ;  /* 0xffffffff11127836 */ /* 0x000fc40000000000 */
[----:B------:R-:W-:-:S06]  /*02e0*/  @!P0 DMUL R2, R4, 8.98846567431157953865e+307 ;  /* 0x7fe0000004028828 */ /* 0x000fcc0000000000 */
[----:B------:R-:W0:Y:S04]  /*02f0*/  MUFU.RCP64H R9, R3 ;  /* 0x0000000300097308 */ /* 0x000e280000001800 */
[----:B------:R-:W-:Y:S02]  /*0300*/  @!P0 LOP3.LUT R16, R3, 0x7ff00000, RZ, 0xc0, !PT ;  /* 0x7ff0000003108812 */ /* 0x000fe400078ec0ff */
[----:B------:R-:W-:-:S03]  /*0310*/  ISETP.GT.U32.AND P0, PT, R18, 0x7feffffe, PT ;  /* 0x7feffffe1200780c */ /* 0x000fc60003f04070 */
[----:B------:R-:W-:-:S05]  /*0320*/  VIADD R18, R16, 0xffffffff ;  /* 0xffffffff10127836 */ /* 0x000fca0000000000 */
[----:B------:R-:W-:Y:S01]  /*0330*/  ISETP.GT.U32.OR P0, PT, R18, 0x7feffffe, P0 ;  /* 0x7feffffe1200780c */ /* 0x000fe20000704470 */
[----:B0-----:R-:W-:-:S08]  /*0340*/  DFMA R10, R8, -R2, 1 ;  /* 0x3ff00000080a742b */ /* 0x001fd00000000802 */
[----:B------:R-:W-:-:S08]  /*0350*/  DFMA R10, R10, R10, R10 ;  /* 0x0000000a0a0a722b */ /* 0x000fd0000000000a */
[----:B------:R-:W-:-:S08]  /*0360*/  DFMA R10, R8, R10, R8 ;  /* 0x0000000a080a722b */ /* 0x000fd00000000008 */
[----:B------:R-:W-:-:S08]  /*0370*/  DFMA R8, R10, -R2, 1 ;  /* 0x3ff000000a08742b */ /* 0x000fd00000000802 */
[----:B------:R-:W-:Y:S01]  /*0380*/  DFMA R10, R10, R8, R10 ;  /* 0x000000080a0a722b */ /* 0x000fe2000000000a */
[----:B------:R-:W-:Y:S01]  /*0390*/  SEL R9, R7, 0x63400000, !P1 ;  /* 0x6340000007097807 */ /* 0x000fe20004800000 */
[----:B------:R-:W-:-:S06]  /*03a0*/  IMAD.MOV.U32 R8, RZ, RZ, RZ ;  /* 0x000000ffff087224 */ /* 0x000fcc00078e00ff */
[----:B------:R-:W-:-:S08]  /*03b0*/  DMUL R12, R10, R8 ;  /* 0x000000080a0c7228 */ /* 0x000fd00000000000 */
[----:B------:R-:W-:-:S08]  /*03c0*/  DFMA R14, R12, -R2, R8 ;  /* 0x800000020c0e722b */ /* 0x000fd00000000008 */
[----:B------:R-:W-:Y:S01]  /*03d0*/  DFMA R10, R10, R14, R12 ;  /* 0x0000000e0a0a722b */ /* 0x000fe2000000000c */
[----:B------:R-:W-:Y:S10]  /*03e0*/  @P0 BRA `(.L_x_3) ;  /* 0x0000000000740947 */ /* 0x000ff40003800000 */
[----:B------:R-:W-:Y:S01]  /*03f0*/  LOP3.LUT R14, R5, 0x7ff00000, RZ, 0xc0, !PT ;  /* 0x7ff00000050e7812 */ /* 0x000fe200078ec0ff */
[----:B------:R-:W-:-:S03]  /*0400*/  IMAD.MOV.U32 R12, RZ, RZ, 0x40100000 ;  /* 0x40100000ff0c7424 */ /* 0x000fc600078e00ff */
[----:B------:R-:W-:Y:S01]  /*0410*/  ISETP.LE.U32.AND P0, PT, R14, 0x40100000, PT ;  /* 0x401000000e00780c */ /* 0x000fe20003f03070 */
[----:B------:R-:W-:Y:S02]  /*0420*/  IMAD.MOV R13, RZ, RZ, -R14 ;  /* 0x000000ffff0d7224 */ /* 0x000fe400078e0a0e */
[----:B------:R-:W-:Y:S01]  /*0430*/  IMAD.MOV.U32 R14, RZ, RZ, RZ ;  /* 0x000000ffff0e7224 */ /* 0x000fe200078e00ff */
[----:B------:R-:W-:Y:S02]  /*0440*/  SEL R7, R7, 0x63400000, !P0 ;  /* 0x6340000007077807 */ /* 0x000fe40004000000 */
[----:B------:R-:W-:-:S04]  /*0450*/  VIADDMNMX R12, R13, R12, 0xb9600000, !PT ;  /* 0xb96000000d0c7446 */ /* 0x000fc8000780010c */
[----:B------:R-:W-:-:S05]  /*0460*/  VIMNMX R12, PT, PT, R12, 0x46a00000, PT ;  /* 0x46a000000c0c7848 */ /* 0x000fca0003fe0100 */
[----:B------:R-:W-:-:S04]  /*0470*/  IMAD.IADD R7, R12, 0x1, -R7 ;  /* 0x000000010c077824 */ /* 0x000fc800078e0a07 */
[----:B------:R-:W-:-:S06]  /*0480*/  VIADD R15, R7, 0x7fe00000 ;  /* 0x7fe00000070f7836 */ /* 0x000fcc0000000000 */
[----:B------:R-:W-:-:S10]  /*0490*/  DMUL R12, R10, R14 ;  /* 0x0000000e0a0c7228 */ /* 0x000fd40000000000 */
[----:B------:R-:W-:-:S13]  /*04a0*/  FSETP.GTU.AND P0, PT, |R13|, 1.469367938527859385e-39, PT ;  /* 0x001000000d00780b */ /* 0x000fda0003f0c200 */
[----:B------:R-:W-:Y:S05]  /*04b0*/  @P0 BRA `(.L_x_4) ;  /* 0x0000000000840947 */ /* 0x000fea0003800000 */
[----:B------:R-:W-:Y:S01]  /*04c0*/  DFMA R2, R10, -R2, R8 ;  /* 0x800000020a02722b */ /* 0x000fe20000000008 */
[----:B------:R-:W-:-:S09]  /*04d0*/  IMAD.MOV.U32 R14, RZ, RZ, RZ ;  /* 0x000000ffff0e7224 */ /* 0x000fd200078e00ff */
[C---:B------:R-:W-:Y:S02]  /*04e0*/  FSETP.NEU.AND P0, PT, R3.reuse, RZ, PT ;  /* 0x000000ff0300720b */ /* 0x040fe40003f0d000 */
[----:B------:R-:W-:-:S04]  /*04f0*/  LOP3.LUT R5, R3, 0x80000000, R5, 0x48, !PT ;  /* 0x8000000003057812 */ /* 0x000fc800078e4805 */
[----:B------:R-:W-:-:S07]  /*0500*/  LOP3.LUT R15, R5, R15, RZ, 0xfc, !PT ;  /* 0x0000000f050f7212 */ /* 0x000fce00078efcff */
[----:B------:R-:W-:Y:S05]  /*0510*/  @!P0 BRA `(.L_x_4) ;  /* 0x00000000006c8947 */ /* 0x000fea0003800000 */
[----:B------:R-:W-:Y:S01]  /*0520*/  IMAD.MOV R3, RZ, RZ, -R7 ;  /* 0x000000ffff037224 */ /* 0x000fe200078e0a07 */
[----:B------:R-:W-:Y:S01]  /*0530*/  IADD3 R7, PT, PT, -R7, -0x43300000, RZ ;  /* 0xbcd0000007077810 */ /* 0x000fe20007ffe1ff */
[----:B------:R-:W-:-:S06]  /*0540*/  IMAD.MOV.U32 R2, RZ, RZ, RZ ;  /* 0x000000ffff027224 */ /* 0x000fcc00078e00ff */
[----:B------:R-:W-:Y:S02]  /*0550*/  DFMA R2, R12, -R2, R10 ;  /* 0x800000020c02722b */ /* 0x000fe4000000000a */
[----:B------:R-:W-:-:S08]  /*0560*/  DMUL.RP R10, R10, R14 ;  /* 0x0000000e0a0a7228 */ /* 0x000fd00000008000 */
[----:B------:R-:W-:Y:S02]  /*0570*/  FSETP.NEU.AND P0, PT, |R3|, R7, PT ;  /* 0x000000070300720b */ /* 0x000fe40003f0d200 */
[----:B------:R-:W-:Y:S02]  /*0580*/  LOP3.LUT R5, R11, R5, RZ, 0x3c, !PT ;  /* 0x000000050b057212 */ /* 0x000fe400078e3cff */
[----:B------:R-:W-:Y:S02]  /*0590*/  FSEL R12, R10, R12, !P0 ;  /* 0x0000000c0a0c7208 */ /* 0x000fe40004000000 */
[----:B------:R-:W-:Y:S01]  /*05a0*/  FSEL R13, R5, R13, !P0 ;  /* 0x0000000d050d7208 */ /* 0x000fe20004000000 */
[----:B------:R-:W-:Y:S06]  /*05b0*/  BRA `(.L_x_4) ;  /* 0x0000000000447947 */ /* 0x000fec0003800000 */
.L_x_3:
[----:B------:R-:W-:-:S14]  /*05c0*/  DSETP.NAN.AND P0, PT, R4, R4, PT ;  /* 0x000000040400722a */ /* 0x000fdc0003f08000 */
[----:B------:R-:W-:Y:S05]  /*05d0*/  @P0 BRA `(.L_x_5) ;  /* 0x0000000000340947 */ /* 0x000fea0003800000 */
[----:B------:R-:W-:Y:S01]  /*05e0*/  ISETP.NE.AND P0, PT, R17, R16, PT ;  /* 0x000000101100720c */ /* 0x000fe20003f05270 */
[----:B------:R-:W-:Y:S02]  /*05f0*/  IMAD.MOV.U32 R12, RZ, RZ, 0x0 ;  /* 0x00000000ff0c7424 */ /* 0x000fe400078e00ff */
[----:B------:R-:W-:-:S10]  /*0600*/  IMAD.MOV.U32 R13, RZ, RZ, -0x80000 ;  /* 0xfff80000ff0d7424 */ /* 0x000fd400078e00ff */
[----:B------:R-:W-:Y:S05]  /*0610*/  @!P0 BRA `(.L_x_4) ;  /* 0x00000000002c8947 */ /* 0x000fea0003800000 */
[----:B------:R-:W-:Y:S02]  /*0620*/  ISETP.NE.AND P0, PT, R17, 0x7ff00000, PT ;  /* 0x7ff000001100780c */ /* 0x000fe40003f05270 */
[----:B------:R-:W-:Y:S02]  /*0630*/  LOP3.LUT R4, R5, 0x40100000, RZ, 0x3c, !PT ;  /* 0x4010000005047812 */ /* 0x000fe400078e3cff */
[----:B------:R-:W-:Y:S02]  /*0640*/  ISETP.EQ.OR P0, PT, R16, RZ, !P0 ;  /* 0x000000ff1000720c */ /* 0x000fe40004702670 */
[----:B------:R-:W-:-:S11]  /*0650*/  LOP3.LUT R13, R4, 0x80000000, RZ, 0xc0, !PT ;  /* 0x80000000040d7812 */ /* 0x000fd600078ec0ff */
[----:B------:R-:W-:Y:S01]  /*0660*/  @P0 LOP3.LUT R2, R13, 0x7ff00000, RZ, 0xfc, !PT ;  /* 0x7ff000000d020812 */ /* 0x000fe200078efcff */
[----:B------:R-:W-:Y:S02]  /*0670*/  @!P0 IMAD.MOV.U32 R12, RZ, RZ, RZ ;  /* 0x000000ffff0c8224 */ /* 0x000fe400078e00ff */
[----:B------:R-:W-:Y:S02]  /*0680*/  @P0 IMAD.MOV.U32 R12, RZ, RZ, RZ ;  /* 0x000000ffff0c0224 */ /* 0x000fe400078e00ff */
[----:B------:R-:W-:Y:S01]  /*0690*/  @P0 IMAD.MOV.U32 R13, RZ, RZ, R2 ;  /* 0x000000ffff0d0224 */ /* 0x000fe200078e0002 */
[----:B------:R-:W-:Y:S06]  /*06a0*/  BRA `(.L_x_4) ;  /* 0x0000000000087947 */ /* 0x000fec0003800000 */
.L_x_5:
[----:B------:R-:W-:Y:S01]  /*06b0*/  LOP3.LUT R13, R5, 0x80000, RZ, 0xfc, !PT ;  /* 0x00080000050d7812 */ /* 0x000fe200078efcff */
[----:B------:R-:W-:-:S07]  /*06c0*/  IMAD.MOV.U32 R12, RZ, RZ, R4 ;  /* 0x000000ffff0c7224 */ /* 0x000fce00078e0004 */
.L_x_4:
[----:B------:R-:W-:Y:S05]  /*06d0*/  BSYNC.RECONVERGENT B1 ;  /* 0x0000000000017941 */ /* 0x000fea0003800200 */
.L_x_2:
[----:B------:R-:W-:Y:S02]  /*06e0*/  IMAD.MOV.U32 R7, RZ, RZ, 0x0 ;  /* 0x00000000ff077424 */ /* 0x000fe400078e00ff */
[----:B------:R-:W-:Y:S02]  /*06f0*/  IMAD.MOV.U32 R2, RZ, RZ, R12 ;  /* 0x000000ffff027224 */ /* 0x000fe400078e000c */
[----:B------:R-:W-:Y:S01]  /*0700*/  IMAD.MOV.U32 R3, RZ, RZ, R13 ;  /* 0x000000ffff037224 */ /* 0x000fe200078e000d */
[----:B------:R-:W-:Y:S06]  /*0710*/  RET.REL.NODEC R6 `(_Z7pi_calcPd) ;  /* 0xfffffff806387950 */ /* 0x000fec0003c3ffff */
.L_x_6:
[----:B------:R-:W-:-:S00]  /*0720*/  BRA `(.L_x_6) ;  /* 0xfffffffc00fc7947 */ /* 0x000fc0000383ffff */
[----:B------:R-:W-:-:S00]  /*0730*/  NOP ;  /* 0x0000000000007918 */ /* 0x000fc00000000000 */
        /* <DEDUP_REMOVED lines=12> */
.L_x_7:


//--------------------- .nv.shared.reserved.0     --------------------------
	.section	.nv.shared.reserved.0,"aw",@nobits
	.weak		__nv_reservedSMEM_offset_0_alias
	.size		__nv_reservedSMEM_offset_0_alias, 0, 64
	.other		__nv_reservedSMEM_offset_0_alias,@"STO_CUDA_RESERVED_SHARED STV_DEFAULT"
__nv_reservedSMEM_offset_0_alias:
	.zero		0
	.zero		64


//--------------------- .nv.constant0._Z7pi_calcPd --------------------------
	.section	.nv.constant0._Z7pi_calcPd,"a",@progbits
	.sectionflags	@""
	.align	4
.nv.constant0._Z7pi_calcPd:
	.zero		904


//--------------------- SYMBOLS --------------------------

	.type		.nv.reservedSmem.offset0,@object
	.size		.nv.reservedSmem.offset0,0x4
